	.headerflags	@"EF_CUDA_TEXMODE_UNIFIED EF_CUDA_64BIT_ADDRESS EF_CUDA_ACCELERATORS EF_CUDA_SM90 EF_CUDA_VIRTUAL_SM(EF_CUDA_SM90)"
	.elftype	@"ET_EXEC"


//--------------------- .nv.info                  --------------------------
	.section	.nv.info,"",@"SHT_CUDA_INFO"
	.align	4


	//----- nvinfo : EIATTR_REGCOUNT
	.align		4
        /*0000*/ 	.byte	0x04, 0x2f
        /*0002*/ 	.short	(.L_3 - .L_2)
	.align		4
.L_2:
        /*0004*/ 	.word	index@(triton_poi_fused__native_batch_norm_legit_no_training_add_relu_24)
        /*0008*/ 	.word	0x00000020


	//----- nvinfo : EIATTR_MIN_STACK_SIZE
	.align		4
.L_3:
        /*000c*/ 	.byte	0x04, 0x12
        /*000e*/ 	.short	(.L_5 - .L_4)
	.align		4
.L_4:
        /*0010*/ 	.word	index@(triton_poi_fused__native_batch_norm_legit_no_training_add_relu_24)
        /*0014*/ 	.word	0x00000000


	//----- nvinfo : EIATTR_FRAME_SIZE
	.align		4
.L_5:
        /*0018*/ 	.byte	0x04, 0x11
        /*001a*/ 	.short	(.L_7 - .L_6)
	.align		4
.L_6:
        /*001c*/ 	.word	index@(triton_poi_fused__native_batch_norm_legit_no_training_add_relu_24)
        /*0020*/ 	.word	0x00000000


	//----- nvinfo : EIATTR_MIN_STACK_SIZE
	.align		4
.L_7:
        /*0024*/ 	.byte	0x04, 0x12
        /*0026*/ 	.short	(.L_9 - .L_8)
	.align		4
.L_8:
        /*0028*/ 	.word	index@(triton_poi_fused__native_batch_norm_legit_no_training_add_relu_24)
        /*002c*/ 	.word	0x00000000
.L_9:


//--------------------- .nv.info.triton_poi_fused__native_batch_norm_legit_no_training_add_relu_24 --------------------------
	.section	.nv.info.triton_poi_fused__native_batch_norm_legit_no_training_add_relu_24,"",@"SHT_CUDA_INFO"
	.sectionflags	@""
	.align	4


	//----- nvinfo : EIATTR_CUDA_API_VERSION
	.align		4
        /*0000*/ 	.byte	0x04, 0x37
        /*0002*/ 	.short	(.L_11 - .L_10)
.L_10:
        /*0004*/ 	.word	0x0000007c


	//----- nvinfo : EIATTR_KPARAM_INFO
	.align		4
.L_11:
        /*0008*/ 	.byte	0x04, 0x17
        /*000a*/ 	.short	(.L_13 - .L_12)
.L_12:
        /*000c*/ 	.word	0x00000000
        /*0010*/ 	.short	0x000b
        /*0012*/ 	.short	0x0058
        /*0014*/ 	.byte	0x00, 0xf0, 0x11, 0x00


	//----- nvinfo : EIATTR_KPARAM_INFO
	.align		4
.L_13:
        /*0018*/ 	.byte	0x04, 0x17
        /*001a*/ 	.short	(.L_15 - .L_14)
.L_14:
        /*001c*/ 	.word	0x00000000
        /*0020*/ 	.short	0x000a
        /*0022*/ 	.short	0x0050
        /*0024*/ 	.byte	0x00, 0xf4, 0x21, 0x00


	//----- nvinfo : EIATTR_KPARAM_INFO
	.align		4
.L_15:
        /*0028*/ 	.byte	0x04, 0x17
        /*002a*/ 	.short	(.L_17 - .L_16)
.L_16:
        /*002c*/ 	.word	0x00000000
        /*0030*/ 	.short	0x0009
        /*0032*/ 	.short	0x0048
        /*0034*/ 	.byte	0x00, 0xf4, 0x21, 0x00


	//----- nvinfo : EIATTR_KPARAM_INFO
	.align		4
.L_17:
        /*0038*/ 	.byte	0x04, 0x17
        /*003a*/ 	.short	(.L_19 - .L_18)
.L_18:
        /*003c*/ 	.word	0x00000000
        /*0040*/ 	.short	0x0008
        /*0042*/ 	.short	0x0040
        /*0044*/ 	.byte	0x00, 0xf4, 0x21, 0x00


	//----- nvinfo : EIATTR_KPARAM_INFO
	.align		4
.L_19:
        /*0048*/ 	.byte	0x04, 0x17
        /*004a*/ 	.short	(.L_21 - .L_20)
.L_20:
        /*004c*/ 	.word	0x00000000
        /*0050*/ 	.short	0x0007
        /*0052*/ 	.short	0x0038
        /*0054*/ 	.byte	0x00, 0xf4, 0x21, 0x00


	//----- nvinfo : EIATTR_KPARAM_INFO
	.align		4
.L_21:
        /*0058*/ 	.byte	0x04, 0x17
        /*005a*/ 	.short	(.L_23 - .L_22)
.L_22:
        /*005c*/ 	.word	0x00000000
        /*0060*/ 	.short	0x0006
        /*0062*/ 	.short	0x0030
        /*0064*/ 	.byte	0x00, 0xf4, 0x21, 0x00


	//----- nvinfo : EIATTR_KPARAM_INFO
	.align		4
.L_23:
        /*0068*/ 	.byte	0x04, 0x17
        /*006a*/ 	.short	(.L_25 - .L_24)
.L_24:
        /*006c*/ 	.word	0x00000000
        /*0070*/ 	.short	0x0005
        /*0072*/ 	.short	0x0028
        /*0074*/ 	.byte	0x00, 0xf4, 0x21, 0x00


	//----- nvinfo : EIATTR_KPARAM_INFO
	.align		4
.L_25:
        /*0078*/ 	.byte	0x04, 0x17
        /*007a*/ 	.short	(.L_27 - .L_26)
.L_26:
        /*007c*/ 	.word	0x00000000
        /*0080*/ 	.short	0x0004
        /*0082*/ 	.short	0x0020
        /*0084*/ 	.byte	0x00, 0xf4, 0x21, 0x00


	//----- nvinfo : EIATTR_KPARAM_INFO
	.align		4
.L_27:
        /*0088*/ 	.byte	0x04, 0x17
        /*008a*/ 	.short	(.L_29 - .L_28)
.L_28:
        /*008c*/ 	.word	0x00000000
        /*0090*/ 	.short	0x0003
        /*0092*/ 	.short	0x0018
        /*0094*/ 	.byte	0x00, 0xf4, 0x21, 0x00


	//----- nvinfo : EIATTR_KPARAM_INFO
	.align		4
.L_29:
        /*0098*/ 	.byte	0x04, 0x17
        /*009a*/ 	.short	(.L_31 - .L_30)
.L_30:
        /*009c*/ 	.word	0x00000000
        /*00a0*/ 	.short	0x0002
        /*00a2*/ 	.short	0x0010
        /*00a4*/ 	.byte	0x00, 0xf4, 0x21, 0x00


	//----- nvinfo : EIATTR_KPARAM_INFO
	.align		4
.L_31:
        /*00a8*/ 	.byte	0x04, 0x17
        /*00aa*/ 	.short	(.L_33 - .L_32)
.L_32:
        /*00ac*/ 	.word	0x00000000
        /*00b0*/ 	.short	0x0001
        /*00b2*/ 	.short	0x0008
        /*00b4*/ 	.byte	0x00, 0xf4, 0x21, 0x00


	//----- nvinfo : EIATTR_KPARAM_INFO
	.align		4
.L_33:
        /*00b8*/ 	.byte	0x04, 0x17
        /*00ba*/ 	.short	(.L_35 - .L_34)
.L_34:
        /*00bc*/ 	.word	0x00000000
        /*00c0*/ 	.short	0x0000
        /*00c2*/ 	.short	0x0000
        /*00c4*/ 	.byte	0x00, 0xf4, 0x21, 0x00


	//----- nvinfo : EIATTR_SPARSE_MMA_MASK
	.align		4
.L_35:
        /*00c8*/ 	.byte	0x03, 0x50
        /*00ca*/ 	.short	0x0000


	//----- nvinfo : EIATTR_MAXREG_COUNT
	.align		4
        /*00cc*/ 	.byte	0x03, 0x1b
        /*00ce*/ 	.short	0x00ff


	//----- nvinfo : EIATTR_EXIT_INSTR_OFFSETS
	.align		4
        /*00d0*/ 	.byte	0x04, 0x1c
        /*00d2*/ 	.short	(.L_37 - .L_36)


	//   ....[0]....
.L_36:
        /*00d4*/ 	.word	0x00000680


	//----- nvinfo : EIATTR_REQNTID
	.align		4
.L_37:
        /*00d8*/ 	.byte	0x04, 0x10
        /*00da*/ 	.short	(.L_39 - .L_38)
.L_38:
        /*00dc*/ 	.word	0x00000080
        /*00e0*/ 	.word	0x00000001
        /*00e4*/ 	.word	0x00000001


	//----- nvinfo : EIATTR_CBANK_PARAM_SIZE
	.align		4
.L_39:
        /*00e8*/ 	.byte	0x03, 0x19
        /*00ea*/ 	.short	0x005c


	//----- nvinfo : EIATTR_PARAM_CBANK
	.align		4
        /*00ec*/ 	.byte	0x04, 0x0a
        /*00ee*/ 	.short	(.L_41 - .L_40)
	.align		4
.L_40:
        /*00f0*/ 	.word	index@(.nv.constant0.triton_poi_fused__native_batch_norm_legit_no_training_add_relu_24)
        /*00f4*/ 	.short	0x0210
        /*00f6*/ 	.short	0x005c


	//----- nvinfo : EIATTR_SW_WAR
	.align		4
.L_41:
        /*00f8*/ 	.byte	0x04, 0x36
        /*00fa*/ 	.short	(.L_43 - .L_42)
.L_42:
        /*00fc*/ 	.word	0x00000008
.L_43:


//--------------------- .nv.callgraph             --------------------------
	.section	.nv.callgraph,"",@"SHT_CUDA_CALLGRAPH"
	.align	4
	.sectionentsize	8
	.align		4
        /*0000*/ 	.word	0x00000000
	.align		4
        /*0004*/ 	.word	0xffffffff
	.align		4
        /*0008*/ 	.word	0x00000000
	.align		4
        /*000c*/ 	.word	0xfffffffe
	.align		4
        /*0010*/ 	.word	0x00000000
	.align		4
        /*0014*/ 	.word	0xfffffffd
	.align		4
        /*0018*/ 	.word	0x00000000
	.align		4
        /*001c*/ 	.word	0xfffffffc


//--------------------- .nv.constant4             --------------------------
	.section	.nv.constant4,"a",@progbits
	.align	8
	.align		8
.nv.constant4:
        /*0000*/ 	.dword	_$_str
	.align		8
        /*0008*/ 	.dword	_$_str_$_2


//--------------------- .text.triton_poi_fused__native_batch_norm_legit_no_training_add_relu_24 --------------------------
	.section	.text.triton_poi_fused__native_batch_norm_legit_no_training_add_relu_24,"ax",@progbits
	.align	128
        .global         triton_poi_fused__native_batch_norm_legit_no_training_add_relu_24
        .type           triton_poi_fused__native_batch_norm_legit_no_training_add_relu_24,@function
        .size           triton_poi_fused__native_batch_norm_legit_no_training_add_relu_24,(.L_x_1 - triton_poi_fused__native_batch_norm_legit_no_training_add_relu_24)
        .other          triton_poi_fused__native_batch_norm_legit_no_training_add_relu_24,@"STO_CUDA_ENTRY STV_DEFAULT"
triton_poi_fused__native_batch_norm_legit_no_training_add_relu_24:
.text.triton_poi_fused__native_batch_norm_legit_no_training_add_relu_24:
[----:B------:R-:W-:Y:S01]  /*0000*/  LDC R1, c[0x0][0x28] ;  /* 0x00000a00ff017b82 */ /* 0x000fe20000000800 */
[----:B------:R-:W1:Y:S07]  /*0010*/  S2R R0, SR_TID.X ;  /* 0x0000000000007919 */ /* 0x000e6e0000002100 */
[----:B------:R-:W2:Y:S01]  /*0020*/  LDC.64 R6, c[0x0][0x228] ;  /* 0x00008a00ff067b82 */ /* 0x000ea20000000a00 */
[----:B------:R-:W-:Y:S01]  /*0030*/  ULDC.64 UR4, c[0x0][0x208] ;  /* 0x0000820000047ab9 */ /* 0x000fe20000000a00 */
[----:B------:R-:W3:Y:S06]  /*0040*/  S2R R5, SR_CTAID.X ;  /* 0x0000000000057919 */ /* 0x000eec0000002500 */
[----:B------:R-:W4:Y:S08]  /*0050*/  LDC.64 R12, c[0x0][0x218] ;  /* 0x00008600ff0c7b82 */ /* 0x000f300000000a00 */
[----:B------:R-:W5:Y:S08]  /*0060*/  LDC.64 R14, c[0x0][0x240] ;  /* 0x00009000ff0e7b82 */ /* 0x000f700000000a00 */
[----:B------:R-:W4:Y:S01]  /*0070*/  LDC.64 R16, c[0x0][0x220] ;  /* 0x00008800ff107b82 */ /* 0x000f220000000a00 */
[----:B-1----:R-:W-:-:S07]  /*0080*/  SHF.L.U32 R0, R0, 0x1, RZ ;  /* 0x0000000100007819 */ /* 0x002fce00000006ff */
[----:B------:R-:W1:Y:S01]  /*0090*/  LDC.64 R18, c[0x0][0x248] ;  /* 0x00009200ff127b82 */ /* 0x000e620000000a00 */
[----:B---3--:R-:W-:Y:S02]  /*00a0*/  SHF.R.S32.HI R3, RZ, 0x17, R5 ;  /* 0x00000017ff037819 */ /* 0x008fe40000011405 */
[----:B------:R-:W-:Y:S02]  /*00b0*/  LOP3.LUT R0, R0, 0xfe, RZ, 0xc0, !PT ;  /* 0x000000fe00007812 */ /* 0x000fe400078ec0ff */
[----:B------:R-:W-:-:S03]  /*00c0*/  SGXT R3, R3, 0x1 ;  /* 0x000000010303781a */ /* 0x000fc60000000200 */
[----:B------:R-:W3:Y:S01]  /*00d0*/  LDC.64 R8, c[0x0][0x238] ;  /* 0x00008e00ff087b82 */ /* 0x000ee20000000a00 */
[----:B------:R-:W-:-:S04]  /*00e0*/  LEA R0, R5, R0, 0x8 ;  /* 0x0000000005007211 */ /* 0x000fc800078e40ff */
[----:B------:R-:W-:-:S03]  /*00f0*/  LEA.HI R4, R3, R0, RZ, 0x9 ;  /* 0x0000000003047211 */ /* 0x000fc600078f48ff */
[----:B------:R-:W1:Y:S01]  /*0100*/  LDC.64 R2, c[0x0][0x250] ;  /* 0x00009400ff027b82 */ /* 0x000e620000000a00 */
[----:B------:R-:W-:-:S04]  /*0110*/  LOP3.LUT R21, R4, 0xfffffe00, RZ, 0xc0, !PT ;  /* 0xfffffe0004157812 */ /* 0x000fc800078ec0ff */
[----:B------:R-:W-:-:S03]  /*0120*/  IADD3 R21, R0, -R21, RZ ;  /* 0x8000001500157210 */ /* 0x000fc60007ffe0ff */
[----:B------:R-:W3:Y:S02]  /*0130*/  LDC.64 R22, c[0x0][0x230] ;  /* 0x00008c00ff167b82 */ /* 0x000ee40000000a00 */
[----:B--2---:R-:W-:-:S06]  /*0140*/  IMAD.WIDE R6, R21, 0x4, R6 ;  /* 0x0000000415067825 */ /* 0x004fcc00078e0206 */
[----:B------:R-:W2:Y:S01]  /*0150*/  LDG.E.EL.64 R6, desc[UR4][R6.64] ;  /* 0x0000000406067981 */ /* 0x000ea2000c2e1b00 */
[----:B------:R-:W3:Y:S01]  /*0160*/  LDC.64 R10, c[0x0][0x258] ;  /* 0x00009600ff0a7b82 */ /* 0x000ee20000000a00 */
[----:B01----:R-:W-:-:S07]  /*0170*/  IMAD.WIDE R2, R21, 0x4, R2 ;  /* 0x0000000415027825 */ /* 0x003fce00078e0202 */
[----:B------:R-:W0:Y:S01]  /*0180*/  LDC.64 R4, c[0x0][0x260] ;  /* 0x00009800ff047b82 */ /* 0x000e220000000a00 */
[----:B------:R-:W2:Y:S01]  /*0190*/  LDG.E.EL.64 R2, desc[UR4][R2.64] ;  /* 0x0000000402027981 */ /* 0x000ea2000c2e1b00 */
[----:B----4-:R-:W-:-:S04]  /*01a0*/  IMAD.WIDE R12, R0, 0x4, R12 ;  /* 0x00000004000c7825 */ /* 0x010fc800078e020c */
[----:B-----5:R-:W-:Y:S02]  /*01b0*/  IMAD.WIDE R14, R0, 0x4, R14 ;  /* 0x00000004000e7825 */ /* 0x020fe400078e020e */
[----:B------:R-:W4:Y:S02]  /*01c0*/  LDG.E.64 R12, desc[UR4][R12.64] ;  /* 0x000000040c0c7981 */ /* 0x000f24000c1e1b00 */
[C---:B------:R-:W-:Y:S02]  /*01d0*/  IMAD.WIDE R16, R21.reuse, 0x4, R16 ;  /* 0x0000000415107825 */ /* 0x040fe400078e0210 */
[----:B------:R-:W5:Y:S02]  /*01e0*/  LDG.E.64 R14, desc[UR4][R14.64] ;  /* 0x000000040e0e7981 */ /* 0x000f64000c1e1b00 */
[C---:B------:R-:W-:Y:S02]  /*01f0*/  IMAD.WIDE R18, R21.reuse, 0x4, R18 ;  /* 0x0000000415127825 */ /* 0x040fe400078e0212 */
[----:B------:R-:W4:Y:S02]  /*0200*/  LDG.E.EL.64 R16, desc[UR4][R16.64] ;  /* 0x0000000410107981 */ /* 0x000f24000c2e1b00 */
[----:B---3--:R-:W-:-:S02]  /*0210*/  IMAD.WIDE R24, R21, 0x4, R8 ;  /* 0x0000000415187825 */ /* 0x008fc400078e0208 */
[----:B------:R-:W5:Y:S02]  /*0220*/  LDG.E.EL.64 R18, desc[UR4][R18.64] ;  /* 0x0000000412127981 */ /* 0x000f64000c2e1b00 */
[----:B------:R-:W-:-:S04]  /*0230*/  IMAD.WIDE R22, R21, 0x4, R22 ;  /* 0x0000000415167825 */ /* 0x000fc800078e0216 */
[C---:B------:R-:W-:Y:S02]  /*0240*/  IMAD.WIDE R10, R21.reuse, 0x4, R10 ;  /* 0x00000004150a7825 */ /* 0x040fe400078e020a */
[----:B------:R-:W3:Y:S02]  /*0250*/  LDG.E.EL.64 R22, desc[UR4][R22.64] ;  /* 0x0000000416167981 */ /* 0x000ee4000c2e1b00 */
[----:B0-----:R-:W-:Y:S02]  /*0260*/  IMAD.WIDE R8, R21, 0x4, R4 ;  /* 0x0000000415087825 */ /* 0x001fe400078e0204 */
[----:B------:R0:W3:Y:S04]  /*0270*/  LDG.E.EL.64 R4, desc[UR4][R24.64] ;  /* 0x0000000418047981 */ /* 0x0000e8000c2e1b00 */
[----:B------:R-:W3:Y:S04]  /*0280*/  LDG.E.EL.64 R10, desc[UR4][R10.64] ;  /* 0x000000040a0a7981 */ /* 0x000ee8000c2e1b00 */
[----:B------:R-:W3:Y:S01]  /*0290*/  LDG.E.EL.64 R8, desc[UR4][R8.64] ;  /* 0x0000000408087981 */ /* 0x000ee2000c2e1b00 */
[----:B--2---:R-:W-:Y:S01]  /*02a0*/  FADD R6, R6, 9.9999997473787516356e-06 ;  /* 0x3727c5ac06067421 */ /* 0x004fe20000000000 */
[----:B------:R-:W-:-:S05]  /*02b0*/  FADD R7, R7, 9.9999997473787516356e-06 ;  /* 0x3727c5ac07077421 */ /* 0x000fca0000000000 */
[----:B------:R-:W1:Y:S01]  /*02c0*/  MUFU.SQRT R6, R6 ;  /* 0x0000000600067308 */ /* 0x000e620000002000 */
[----:B------:R-:W-:Y:S01]  /*02d0*/  FADD R20, R2, 9.9999997473787516356e-06 ;  /* 0x3727c5ac02147421 */ /* 0x000fe20000000000 */
[----:B------:R-:W-:-:S06]  /*02e0*/  FADD R3, R3, 9.9999997473787516356e-06 ;  /* 0x3727c5ac03037421 */ /* 0x000fcc0000000000 */
[----:B------:R-:W2:Y:S08]  /*02f0*/  MUFU.SQRT R21, R7 ;  /* 0x0000000700157308 */ /* 0x000eb00000002000 */
[----:B------:R-:W4:Y:S01]  /*0300*/  MUFU.SQRT R26, R20 ;  /* 0x00000014001a7308 */ /* 0x000f220000002000 */
[----:B-1----:R-:W-:-:S07]  /*0310*/  FSETP.GT.AND P6, PT, R6, 8.50705917302346158658e+37, PT ;  /* 0x7e8000000600780b */ /* 0x002fce0003fc4000 */
[----:B0-----:R-:W0:Y:S01]  /*0320*/  MUFU.SQRT R25, R3 ;  /* 0x0000000300197308 */ /* 0x001e220000002000 */
[----:B------:R-:W-:Y:S01]  /*0330*/  HFMA2.MMA R2, -RZ, RZ, 1.625, 0 ;  /* 0x3e800000ff027435 */ /* 0x000fe200000001ff */
[----:B------:R-:W-:Y:S02]  /*0340*/  FSETP.GEU.AND P5, PT, R6, 1.175494350822287508e-38, PT ;  /* 0x008000000600780b */ /* 0x000fe40003fae000 */
[C---:B--2---:R-:W-:Y:S02]  /*0350*/  FSETP.GT.AND P4, PT, R21.reuse, 8.50705917302346158658e+37, PT ;  /* 0x7e8000001500780b */ /* 0x044fe40003f84000 */
[C---:B----4-:R-:W-:Y:S02]  /*0360*/  FSETP.GT.AND P3, PT, R26.reuse, 8.50705917302346158658e+37, PT ;  /* 0x7e8000001a00780b */ /* 0x050fe40003f64000 */
[----:B------:R-:W-:Y:S01]  /*0370*/  FSETP.GEU.AND P0, PT, R26, 1.175494350822287508e-38, PT ;  /* 0x008000001a00780b */ /* 0x000fe20003f0e000 */
[----:B------:R-:W-:Y:S01]  /*0380*/  @P6 FMUL R6, R6, 0.25 ;  /* 0x3e80000006066820 */ /* 0x000fe20000400000 */
[----:B------:R-:W-:-:S02]  /*0390*/  FSETP.GEU.AND P2, PT, R21, 1.175494350822287508e-38, PT ;  /* 0x008000001500780b */ /* 0x000fc40003f4e000 */
[C---:B0-----:R-:W-:Y:S02]  /*03a0*/  FSETP.GT.AND P1, PT, R25.reuse, 8.50705917302346158658e+37, PT ;  /* 0x7e8000001900780b */ /* 0x041fe40003f24000 */
[----:B------:R-:W-:Y:S02]  /*03b0*/  FSEL R3, R2, 1, P6 ;  /* 0x3f80000002037808 */ /* 0x000fe40003000000 */
[----:B------:R-:W-:Y:S01]  /*03c0*/  FSETP.GEU.AND P6, PT, R25, 1.175494350822287508e-38, PT ;  /* 0x008000001900780b */ /* 0x000fe20003fce000 */
[----:B------:R-:W-:Y:S02]  /*03d0*/  @!P5 FMUL R6, R6, 16777216 ;  /* 0x4b8000000606d820 */ /* 0x000fe40000400000 */
[----:B------:R-:W-:Y:S01]  /*03e0*/  @P3 FMUL R26, R26, 0.25 ;  /* 0x3e8000001a1a3820 */ /* 0x000fe20000400000 */
[----:B------:R-:W-:Y:S01]  /*03f0*/  @P4 FMUL R21, R21, 0.25 ;  /* 0x3e80000015154820 */ /* 0x000fe20000400000 */
[----:B------:R-:W0:Y:S02]  /*0400*/  MUFU.RCP R20, R6 ;  /* 0x0000000600147308 */ /* 0x000e240000001000 */
[----:B------:R-:W-:Y:S01]  /*0410*/  @!P0 FMUL R26, R26, 16777216 ;  /* 0x4b8000001a1a8820 */ /* 0x000fe20000400000 */
[----:B------:R-:W-:Y:S01]  /*0420*/  @!P2 FMUL R21, R21, 16777216 ;  /* 0x4b8000001515a820 */ /* 0x000fe20000400000 */
[----:B------:R-:W-:-:S04]  /*0430*/  @P1 FMUL R25, R25, 0.25 ;  /* 0x3e80000019191820 */ /* 0x000fc80000400000 */
[----:B------:R-:W-:Y:S01]  /*0440*/  @!P6 FMUL R25, R25, 16777216 ;  /* 0x4b8000001919e820 */ /* 0x000fe20000400000 */
[----:B------:R-:W1:Y:S01]  /*0450*/  MUFU.RCP R7, R26 ;  /* 0x0000001a00077308 */ /* 0x000e620000001000 */
[----:B------:R-:W-:Y:S01]  /*0460*/  @!P5 FMUL R3, R3, 16777216 ;  /* 0x4b8000000303d820 */ /* 0x000fe20000400000 */
[----:B------:R-:W-:-:S06]  /*0470*/  FSEL R28, R2, 1, P3 ;  /* 0x3f800000021c7808 */ /* 0x000fcc0001800000 */
[----:B------:R-:W2:Y:S01]  /*0480*/  MUFU.RCP R21, R21 ;  /* 0x0000001500157308 */ /* 0x000ea20000001000 */
[----:B------:R-:W-:-:S07]  /*0490*/  FSEL R24, R2, 1, P4 ;  /* 0x3f80000002187808 */ /* 0x000fce0002000000 */
[----:B------:R-:W4:Y:S01]  /*04a0*/  MUFU.RCP R6, R25 ;  /* 0x0000001900067308 */ /* 0x000f220000001000 */
[----:B------:R-:W-:Y:S01]  /*04b0*/  FSEL R27, R2, 1, P1 ;  /* 0x3f800000021b7808 */ /* 0x000fe20000800000 */
[----:B0-----:R-:W-:Y:S01]  /*04c0*/  FMUL R20, R20, R3 ;  /* 0x0000000314147220 */ /* 0x001fe20000400000 */
[----:B------:R-:W-:Y:S01]  /*04d0*/  @!P0 FMUL R28, R28, 16777216 ;  /* 0x4b8000001c1c8820 */ /* 0x000fe20000400000 */
[----:B------:R-:W0:Y:S01]  /*04e0*/  LDC.64 R2, c[0x0][0x210] ;  /* 0x00008400ff027b82 */ /* 0x000e220000000a00 */
[----:B------:R-:W-:Y:S01]  /*04f0*/  @!P2 FMUL R24, R24, 16777216 ;  /* 0x4b8000001818a820 */ /* 0x000fe20000400000 */
[----:B------:R-:W-:Y:S01]  /*0500*/  @!P6 FMUL R27, R27, 16777216 ;  /* 0x4b8000001b1be820 */ /* 0x000fe20000400000 */
[----:B-1----:R-:W-:Y:S01]  /*0510*/  FMUL R7, R7, R28 ;  /* 0x0000001c07077220 */ /* 0x002fe20000400000 */
[----:B------:R-:W-:Y:S01]  /*0520*/  FADD R29, R12, -R16 ;  /* 0x800000100c1d7221 */ /* 0x000fe20000000000 */
[----:B-----5:R-:W-:Y:S01]  /*0530*/  FADD R14, R14, -R18 ;  /* 0x800000120e0e7221 */ /* 0x020fe20000000000 */
[----:B--2---:R-:W-:Y:S01]  /*0540*/  FMUL R21, R21, R24 ;  /* 0x0000001815157220 */ /* 0x004fe20000400000 */
[----:B------:R-:W-:Y:S01]  /*0550*/  FADD R12, R13, -R17 ;  /* 0x800000110d0c7221 */ /* 0x000fe20000000000 */
[----:B------:R-:W-:Y:S01]  /*0560*/  FADD R15, R15, -R19 ;  /* 0x800000130f0f7221 */ /* 0x000fe20000000000 */
[----:B------:R-:W-:Y:S01]  /*0570*/  FMUL R29, R20, R29 ;  /* 0x0000001d141d7220 */ /* 0x000fe20000400000 */
[----:B------:R-:W-:Y:S01]  /*0580*/  FMUL R7, R7, R14 ;  /* 0x0000000e07077220 */ /* 0x000fe20000400000 */
[----:B----4-:R-:W-:Y:S01]  /*0590*/  FMUL R6, R6, R27 ;  /* 0x0000001b06067220 */ /* 0x010fe20000400000 */
[----:B------:R-:W-:Y:S01]  /*05a0*/  FMUL R12, R21, R12 ;  /* 0x0000000c150c7220 */ /* 0x000fe20000400000 */
[----:B---3--:R-:W-:Y:S01]  /*05b0*/  FFMA R4, R22, R29, R4 ;  /* 0x0000001d16047223 */ /* 0x008fe20000000004 */
[----:B------:R-:W-:Y:S01]  /*05c0*/  FFMA R7, R10, R7, R8 ;  /* 0x000000070a077223 */ /* 0x000fe20000000008 */
[----:B------:R-:W-:Y:S01]  /*05d0*/  FMUL R6, R6, R15 ;  /* 0x0000000f06067220 */ /* 0x000fe20000400000 */
[----:B------:R-:W-:-:S03]  /*05e0*/  FFMA R5, R23, R12, R5 ;  /* 0x0000000c17057223 */ /* 0x000fc60000000005 */
[----:B------:R-:W-:Y:S01]  /*05f0*/  FFMA R6, R11, R6, R9 ;  /* 0x000000060b067223 */ /* 0x000fe20000000009 */
[C---:B------:R-:W-:Y:S01]  /*0600*/  FSETP.GEU.AND P0, PT, R4.reuse, -R7, PT ;  /* 0x800000070400720b */ /* 0x040fe20003f0e000 */
[----:B------:R-:W-:Y:S02]  /*0610*/  FADD R4, R4, R7 ;  /* 0x0000000704047221 */ /* 0x000fe40000000000 */
[C---:B------:R-:W-:Y:S01]  /*0620*/  FADD R7, R5.reuse, R6 ;  /* 0x0000000605077221 */ /* 0x040fe20000000000 */
[----:B------:R-:W-:Y:S01]  /*0630*/  FSETP.GEU.AND P1, PT, R5, -R6, PT ;  /* 0x800000060500720b */ /* 0x000fe20003f2e000 */
[----:B0-----:R-:W-:Y:S01]  /*0640*/  IMAD.WIDE R2, R0, 0x4, R2 ;  /* 0x0000000400027825 */ /* 0x001fe200078e0202 */
[----:B------:R-:W-:Y:S02]  /*0650*/  FSEL R4, R4, RZ, P0 ;  /* 0x000000ff04047208 */ /* 0x000fe40000000000 */
[----:B------:R-:W-:-:S05]  /*0660*/  FSEL R5, R7, RZ, P1 ;  /* 0x000000ff07057208 */ /* 0x000fca0000800000 */
[----:B------:R-:W-:Y:S01]  /*0670*/  STG.E.64 desc[UR4][R2.64], R4 ;  /* 0x0000000402007986 */ /* 0x000fe2000c101b04 */
[----:B------:R-:W-:Y:S05]  /*0680*/  EXIT ;  /* 0x000000000000794d */ /* 0x000fea0003800000 */
.L_x_0:
[----:B------:R-:W-:-:S00]  /*0690*/  BRA `(.L_x_0) ;  /* 0xfffffffc00fc7947 */ /* 0x000fc0000383ffff */
[----:B------:R-:W-:-:S00]  /*06a0*/  NOP ;  /* 0x0000000000007918 */ /* 0x000fc00000000000 */
        /* <DEDUP_REMOVED lines=13> */
.L_x_1:


//--------------------- .nv.global.init           --------------------------
	.section	.nv.global.init,"aw",@progbits
.nv.global.init:
	.type		_$_str,@object
	.size		_$_str,(_$_str_$_2 - _$_str)
_$_str:
        /*0000*/ 	.byte	0x5f, 0x5f, 0x43, 0x55, 0x44, 0x41, 0x5f, 0x46, 0x54, 0x5a, 0x00
	.type		_$_str_$_2,@object
	.size		_$_str_$_2,(.L_1 - _$_str_$_2)
_$_str_$_2:
        /*000b*/ 	.byte	0x5f, 0x5f, 0x43, 0x55, 0x44, 0x41, 0x5f, 0x50, 0x52, 0x45, 0x43, 0x5f, 0x53, 0x51, 0x52, 0x54
        /*001b*/ 	.byte	0x00
.L_1:


//--------------------- .nv.constant0.triton_poi_fused__native_batch_norm_legit_no_training_add_relu_24 --------------------------
	.section	.nv.constant0.triton_poi_fused__native_batch_norm_legit_no_training_add_relu_24,"a",@progbits
	.sectionflags	@""
	.align	4
.nv.constant0.triton_poi_fused__native_batch_norm_legit_no_training_add_relu_24:
	.zero		620
